	.headerflags	@"EF_CUDA_TEXMODE_UNIFIED EF_CUDA_64BIT_ADDRESS EF_CUDA_ACCELERATORS EF_CUDA_SM90 EF_CUDA_VIRTUAL_SM(EF_CUDA_SM90)"
	.elftype	@"ET_EXEC"


//--------------------- .nv.info                  --------------------------
	.section	.nv.info,"",@"SHT_CUDA_INFO"
	.align	4


	//----- nvinfo : EIATTR_REGCOUNT
	.align		4
        /*0000*/ 	.byte	0x04, 0x2f
        /*0002*/ 	.short	(.L_1 - .L_0)
	.align		4
.L_0:
        /*0004*/ 	.word	index@(triton_poi_fused_addmm_relu_18)
        /*0008*/ 	.word	0x0000000c


	//----- nvinfo : EIATTR_MIN_STACK_SIZE
	.align		4
.L_1:
        /*000c*/ 	.byte	0x04, 0x12
        /*000e*/ 	.short	(.L_3 - .L_2)
	.align		4
.L_2:
        /*0010*/ 	.word	index@(triton_poi_fused_addmm_relu_18)
        /*0014*/ 	.word	0x00000000


	//----- nvinfo : EIATTR_FRAME_SIZE
	.align		4
.L_3:
        /*0018*/ 	.byte	0x04, 0x11
        /*001a*/ 	.short	(.L_5 - .L_4)
	.align		4
.L_4:
        /*001c*/ 	.word	index@(triton_poi_fused_addmm_relu_18)
        /*0020*/ 	.word	0x00000000


	//----- nvinfo : EIATTR_MIN_STACK_SIZE
	.align		4
.L_5:
        /*0024*/ 	.byte	0x04, 0x12
        /*0026*/ 	.short	(.L_7 - .L_6)
	.align		4
.L_6:
        /*0028*/ 	.word	index@(triton_poi_fused_addmm_relu_18)
        /*002c*/ 	.word	0x00000000
.L_7:


//--------------------- .nv.info.triton_poi_fused_addmm_relu_18 --------------------------
	.section	.nv.info.triton_poi_fused_addmm_relu_18,"",@"SHT_CUDA_INFO"
	.sectionflags	@""
	.align	4


	//----- nvinfo : EIATTR_CUDA_API_VERSION
	.align		4
        /*0000*/ 	.byte	0x04, 0x37
        /*0002*/ 	.short	(.L_9 - .L_8)
.L_8:
        /*0004*/ 	.word	0x0000007c


	//----- nvinfo : EIATTR_KPARAM_INFO
	.align		4
.L_9:
        /*0008*/ 	.byte	0x04, 0x17
        /*000a*/ 	.short	(.L_11 - .L_10)
.L_10:
        /*000c*/ 	.word	0x00000000
        /*0010*/ 	.short	0x0002
        /*0012*/ 	.short	0x0010
        /*0014*/ 	.byte	0x00, 0xf0, 0x11, 0x00


	//----- nvinfo : EIATTR_KPARAM_INFO
	.align		4
.L_11:
        /*0018*/ 	.byte	0x04, 0x17
        /*001a*/ 	.short	(.L_13 - .L_12)
.L_12:
        /*001c*/ 	.word	0x00000000
        /*0020*/ 	.short	0x0001
        /*0022*/ 	.short	0x0008
        /*0024*/ 	.byte	0x00, 0xf4, 0x21, 0x00


	//----- nvinfo : EIATTR_KPARAM_INFO
	.align		4
.L_13:
        /*0028*/ 	.byte	0x04, 0x17
        /*002a*/ 	.short	(.L_15 - .L_14)
.L_14:
        /*002c*/ 	.word	0x00000000
        /*0030*/ 	.short	0x0000
        /*0032*/ 	.short	0x0000
        /*0034*/ 	.byte	0x00, 0xf4, 0x21, 0x00


	//----- nvinfo : EIATTR_SPARSE_MMA_MASK
	.align		4
.L_15:
        /*0038*/ 	.byte	0x03, 0x50
        /*003a*/ 	.short	0x0000


	//----- nvinfo : EIATTR_MAXREG_COUNT
	.align		4
        /*003c*/ 	.byte	0x03, 0x1b
        /*003e*/ 	.short	0x00ff


	//----- nvinfo : EIATTR_EXIT_INSTR_OFFSETS
	.align		4
        /*0040*/ 	.byte	0x04, 0x1c
        /*0042*/ 	.short	(.L_17 - .L_16)


	//   ....[0]....
.L_16:
        /*0044*/ 	.word	0x00000150


	//----- nvinfo : EIATTR_REQNTID
	.align		4
.L_17:
        /*0048*/ 	.byte	0x04, 0x10
        /*004a*/ 	.short	(.L_19 - .L_18)
.L_18:
        /*004c*/ 	.word	0x00000080
        /*0050*/ 	.word	0x00000001
        /*0054*/ 	.word	0x00000001


	//----- nvinfo : EIATTR_CBANK_PARAM_SIZE
	.align		4
.L_19:
        /*0058*/ 	.byte	0x03, 0x19
        /*005a*/ 	.short	0x0014


	//----- nvinfo : EIATTR_PARAM_CBANK
	.align		4
        /*005c*/ 	.byte	0x04, 0x0a
        /*005e*/ 	.short	(.L_21 - .L_20)
	.align		4
.L_20:
        /*0060*/ 	.word	index@(.nv.constant0.triton_poi_fused_addmm_relu_18)
        /*0064*/ 	.short	0x0210
        /*0066*/ 	.short	0x0014


	//----- nvinfo : EIATTR_SW_WAR
	.align		4
.L_21:
        /*0068*/ 	.byte	0x04, 0x36
        /*006a*/ 	.short	(.L_23 - .L_22)
.L_22:
        /*006c*/ 	.word	0x00000008
.L_23:


//--------------------- .nv.callgraph             --------------------------
	.section	.nv.callgraph,"",@"SHT_CUDA_CALLGRAPH"
	.align	4
	.sectionentsize	8
	.align		4
        /*0000*/ 	.word	0x00000000
	.align		4
        /*0004*/ 	.word	0xffffffff
	.align		4
        /*0008*/ 	.word	0x00000000
	.align		4
        /*000c*/ 	.word	0xfffffffe
	.align		4
        /*0010*/ 	.word	0x00000000
	.align		4
        /*0014*/ 	.word	0xfffffffd
	.align		4
        /*0018*/ 	.word	0x00000000
	.align		4
        /*001c*/ 	.word	0xfffffffc


//--------------------- .text.triton_poi_fused_addmm_relu_18 --------------------------
	.section	.text.triton_poi_fused_addmm_relu_18,"ax",@progbits
	.align	128
        .global         triton_poi_fused_addmm_relu_18
        .type           triton_poi_fused_addmm_relu_18,@function
        .size           triton_poi_fused_addmm_relu_18,(.L_x_1 - triton_poi_fused_addmm_relu_18)
        .other          triton_poi_fused_addmm_relu_18,@"STO_CUDA_ENTRY STV_DEFAULT"
triton_poi_fused_addmm_relu_18:
.text.triton_poi_fused_addmm_relu_18:
[----:B------:R-:W-:Y:S01]  /*0000*/  LDC R1, c[0x0][0x28] ;  /* 0x00000a00ff017b82 */ /* 0x000fe20000000800 */
[----:B------:R-:W1:Y:S07]  /*0010*/  S2R R0, SR_TID.X ;  /* 0x0000000000007919 */ /* 0x000e6e0000002100 */
[----:B------:R-:W2:Y:S01]  /*0020*/  LDC.64 R4, c[0x0][0x218] ;  /* 0x00008600ff047b82 */ /* 0x000ea20000000a00 */
[----:B------:R-:W-:Y:S01]  /*0030*/  ULDC.64 UR4, c[0x0][0x208] ;  /* 0x0000820000047ab9 */ /* 0x000fe20000000a00 */
[----:B------:R-:W3:Y:S06]  /*0040*/  S2R R7, SR_CTAID.X ;  /* 0x0000000000077919 */ /* 0x000eec0000002500 */
[----:B------:R-:W4:Y:S01]  /*0050*/  LDC.64 R2, c[0x0][0x210] ;  /* 0x00008400ff027b82 */ /* 0x000f220000000a00 */
[----:B-1----:R-:W-:-:S02]  /*0060*/  LOP3.LUT R0, R0, 0x7f, RZ, 0xc0, !PT ;  /* 0x0000007f00007812 */ /* 0x002fc400078ec0ff */
[----:B---3--:R-:W-:-:S03]  /*0070*/  SHF.R.S32.HI R6, RZ, 0x18, R7 ;  /* 0x00000018ff067819 */ /* 0x008fc60000011407 */
[----:B------:R-:W-:Y:S01]  /*0080*/  IMAD R7, R7, 0x80, R0 ;  /* 0x0000008007077824 */ /* 0x000fe200078e0200 */
[----:B------:R-:W-:-:S03]  /*0090*/  SGXT R0, R6, 0x1 ;  /* 0x000000010600781a */ /* 0x000fc60000000200 */
[----:B----4-:R-:W-:Y:S01]  /*00a0*/  IMAD.WIDE R2, R7, 0x4, R2 ;  /* 0x0000000407027825 */ /* 0x010fe200078e0202 */
[----:B------:R-:W-:-:S04]  /*00b0*/  LEA.HI R0, R0, R7, RZ, 0xc ;  /* 0x0000000700007211 */ /* 0x000fc800078f60ff */
[----:B------:R-:W-:-:S05]  /*00c0*/  LOP3.LUT R0, R0, 0xfffff000, RZ, 0xc0, !PT ;  /* 0xfffff00000007812 */ /* 0x000fca00078ec0ff */
[----:B------:R-:W-:Y:S02]  /*00d0*/  IMAD.IADD R9, R7, 0x1, -R0 ;  /* 0x0000000107097824 */ /* 0x000fe400078e0a00 */
[----:B------:R-:W3:Y:S02]  /*00e0*/  LDG.E R0, desc[UR4][R2.64] ;  /* 0x0000000402007981 */ /* 0x000ee4000c1e1900 */
[----:B--2---:R-:W-:-:S06]  /*00f0*/  IMAD.WIDE R4, R9, 0x4, R4 ;  /* 0x0000000409047825 */ /* 0x004fcc00078e0204 */
[----:B------:R-:W3:Y:S02]  /*0100*/  LDG.E.EL R5, desc[UR4][R4.64] ;  /* 0x0000000404057981 */ /* 0x000ee4000c2e1900 */
[C---:B---3--:R-:W-:Y:S01]  /*0110*/  FADD R6, R0.reuse, R5 ;  /* 0x0000000500067221 */ /* 0x048fe20000000000 */
[----:B------:R-:W-:-:S04]  /*0120*/  FSETP.GEU.AND P0, PT, R0, -R5, PT ;  /* 0x800000050000720b */ /* 0x000fc80003f0e000 */
[----:B------:R-:W-:-:S05]  /*0130*/  FSEL R7, R6, RZ, P0 ;  /* 0x000000ff06077208 */ /* 0x000fca0000000000 */
[----:B------:R-:W-:Y:S01]  /*0140*/  STG.E desc[UR4][R2.64], R7 ;  /* 0x0000000702007986 */ /* 0x000fe2000c101904 */
[----:B------:R-:W-:Y:S05]  /*0150*/  EXIT ;  /* 0x000000000000794d */ /* 0x000fea0003800000 */
.L_x_0:
[----:B------:R-:W-:-:S00]  /*0160*/  BRA `(.L_x_0) ;  /* 0xfffffffc00fc7947 */ /* 0x000fc0000383ffff */
[----:B------:R-:W-:-:S00]  /*0170*/  NOP ;  /* 0x0000000000007918 */ /* 0x000fc00000000000 */
        /* <DEDUP_REMOVED lines=8> */
.L_x_1:


//--------------------- .nv.constant0.triton_poi_fused_addmm_relu_18 --------------------------
	.section	.nv.constant0.triton_poi_fused_addmm_relu_18,"a",@progbits
	.sectionflags	@""
	.align	4
.nv.constant0.triton_poi_fused_addmm_relu_18:
	.zero		548
